//
// Generated by NVIDIA NVVM Compiler
//
// Compiler Build ID: CL-36424714
// Cuda compilation tools, release 13.0, V13.0.88
// Based on NVVM 20.0.0
//

.version 9.0
.target sm_100
.address_size 64

	// .globl	_Z9transportIfEvPT_S1_ii

.visible .entry _Z9transportIfEvPT_S1_ii(
	.param .u64 .ptr .align 1 _Z9transportIfEvPT_S1_ii_param_0,
	.param .u64 .ptr .align 1 _Z9transportIfEvPT_S1_ii_param_1,
	.param .u32 _Z9transportIfEvPT_S1_ii_param_2,
	.param .u32 _Z9transportIfEvPT_S1_ii_param_3
)
{
	.reg .pred 	%p<4>;
	.reg .b32 	%r<15>;
	.reg .b32 	%f<2>;
	.reg .b64 	%rd<9>;

	ld.param.u64 	%rd1, [_Z9transportIfEvPT_S1_ii_param_0];
	ld.param.u64 	%rd2, [_Z9transportIfEvPT_S1_ii_param_1];
	ld.param.u32 	%r5, [_Z9transportIfEvPT_S1_ii_param_2];
	ld.param.u32 	%r4, [_Z9transportIfEvPT_S1_ii_param_3];
	mov.u32 	%r6, %ntid.x;
	mov.u32 	%r7, %ctaid.x;
	mov.u32 	%r8, %tid.x;
	mad.lo.s32 	%r1, %r6, %r7, %r8;
	mov.u32 	%r9, %ntid.y;
	mov.u32 	%r10, %ctaid.y;
	mov.u32 	%r11, %tid.y;
	mad.lo.s32 	%r12, %r9, %r10, %r11;
	setp.ge.s32 	%p1, %r1, %r4;
	setp.ge.s32 	%p2, %r12, %r5;
	or.pred  	%p3, %p1, %p2;
	@%p3 bra 	$L__BB0_2;
	cvta.to.global.u64 	%rd3, %rd1;
	cvta.to.global.u64 	%rd4, %rd2;
	mad.lo.s32 	%r13, %r4, %r12, %r1;
	mul.wide.s32 	%rd5, %r13, 4;
	add.s64 	%rd6, %rd3, %rd5;
	ld.global.f32 	%f1, [%rd6];
	mad.lo.s32 	%r14, %r5, %r1, %r12;
	mul.wide.s32 	%rd7, %r14, 4;
	add.s64 	%rd8, %rd4, %rd7;
	st.global.f32 	[%rd8], %f1;
$L__BB0_2:
	ret;

}


// ===== COMPILED SASS (sm_100) =====

	.target	sm_100

	.elftype	@"ET_EXEC"


//--------------------- .note.nv.tkinfo           --------------------------
	.section	.note.nv.tkinfo,"",@"SHT_NOTE"
	.sectionflags	@"SHF_NOTE_NV_TKINFO"
	.tkinfo
        /*0018*/ 	.word	0x00000002
        /*0030*/ 	.string	""
        /*0030*/ 	.string	"ptxas"
        /*0030*/ 	.string	"Cuda compilation tools, release 13.0, V13.0.88"
        /*0030*/ 	.string	"Build cuda_13.0.r13.0/compiler.36424714_0"
        /*0030*/ 	.string	"-arch sm_100 -m 64 "



//--------------------- .note.nv.cuinfo           --------------------------
	.section	.note.nv.cuinfo,"",@"SHT_NOTE"
	.sectionflags	@"SHF_NOTE_NV_CUINFO"
        /*0018*/ 	.short	0x0002
        /*001a*/ 	.short	0x0064
        /*001c*/ 	.short	0x0082
	.zero		2


//--------------------- .nv.info                  --------------------------
	.section	.nv.info,"",@"SHT_CUDA_INFO"
	.align	4


	//----- nvinfo : EIATTR_REGCOUNT
	.align		4
        /*0000*/ 	.byte	0x04, 0x2f
        /*0002*/ 	.short	(.L_1 - .L_0)
	.align		4
.L_0:
        /*0004*/ 	.word	index@(_Z9transportIfEvPT_S1_ii)
        /*0008*/ 	.word	0x0000000a


	//----- nvinfo : EIATTR_FRAME_SIZE
	.align		4
.L_1:
        /*000c*/ 	.byte	0x04, 0x11
        /*000e*/ 	.short	(.L_3 - .L_2)
	.align		4
.L_2:
        /*0010*/ 	.word	index@(_Z9transportIfEvPT_S1_ii)
        /*0014*/ 	.word	0x00000000


	//----- nvinfo : EIATTR_MIN_STACK_SIZE
	.align		4
.L_3:
        /*0018*/ 	.byte	0x04, 0x12
        /*001a*/ 	.short	(.L_5 - .L_4)
	.align		4
.L_4:
        /*001c*/ 	.word	index@(_Z9transportIfEvPT_S1_ii)
        /*0020*/ 	.word	0x00000000
.L_5:


//--------------------- .nv.compat                --------------------------
	.section	.nv.compat,"",@"SHT_CUDA_COMPAT_INFO"
	.align	4
        /*0000*/ 	.byte	0x02, 0x09, 0x00, 0x00, 0x02, 0x02, 0x01, 0x00, 0x02, 0x05, 0x05, 0x00, 0x03, 0x07, 0x01, 0x01
        /*0010*/ 	.byte	0x02, 0x03, 0x00, 0x00, 0x02, 0x06, 0x01, 0x00, 0x04, 0x0b, 0x08, 0x00, 0x09, 0x00, 0x00, 0x00
        /*0020*/ 	.byte	0x00, 0x00, 0x00, 0x00


//--------------------- .nv.info._Z9transportIfEvPT_S1_ii --------------------------
	.section	.nv.info._Z9transportIfEvPT_S1_ii,"",@"SHT_CUDA_INFO"
	.sectionflags	@""
	.align	4


	//----- nvinfo : EIATTR_CUDA_API_VERSION
	.align		4
        /*0000*/ 	.byte	0x04, 0x37
        /*0002*/ 	.short	(.L_7 - .L_6)
.L_6:
        /*0004*/ 	.word	0x00000082


	//----- nvinfo : EIATTR_KPARAM_INFO
	.align		4
.L_7:
        /*0008*/ 	.byte	0x04, 0x17
        /*000a*/ 	.short	(.L_9 - .L_8)
.L_8:
        /*000c*/ 	.word	0x00000000
        /*0010*/ 	.short	0x0003
        /*0012*/ 	.short	0x0014
        /*0014*/ 	.byte	0x00, 0xf0, 0x11, 0x00


	//----- nvinfo : EIATTR_KPARAM_INFO
	.align		4
.L_9:
        /*0018*/ 	.byte	0x04, 0x17
        /*001a*/ 	.short	(.L_11 - .L_10)
.L_10:
        /*001c*/ 	.word	0x00000000
        /*0020*/ 	.short	0x0002
        /*0022*/ 	.short	0x0010
        /*0024*/ 	.byte	0x00, 0xf0, 0x11, 0x00


	//----- nvinfo : EIATTR_KPARAM_INFO
	.align		4
.L_11:
        /*0028*/ 	.byte	0x04, 0x17
        /*002a*/ 	.short	(.L_13 - .L_12)
.L_12:
        /*002c*/ 	.word	0x00000000
        /*0030*/ 	.short	0x0001
        /*0032*/ 	.short	0x0008
        /*0034*/ 	.byte	0x00, 0xf5, 0x21, 0x00


	//----- nvinfo : EIATTR_KPARAM_INFO
	.align		4
.L_13:
        /*0038*/ 	.byte	0x04, 0x17
        /*003a*/ 	.short	(.L_15 - .L_14)
.L_14:
        /*003c*/ 	.word	0x00000000
        /*0040*/ 	.short	0x0000
        /*0042*/ 	.short	0x0000
        /*0044*/ 	.byte	0x00, 0xf5, 0x21, 0x00


	//----- nvinfo : EIATTR_SPARSE_MMA_MASK
	.align		4
.L_15:
        /*0048*/ 	.byte	0x03, 0x50
        /*004a*/ 	.short	0x0000


	//----- nvinfo : EIATTR_MAXREG_COUNT
	.align		4
        /*004c*/ 	.byte	0x03, 0x1b
        /*004e*/ 	.short	0x00ff


	//----- nvinfo : EIATTR_MERCURY_ISA_VERSION
	.align		4
        /*0050*/ 	.byte	0x03, 0x5f
        /*0052*/ 	.short	0x0101


	//----- nvinfo : EIATTR_VRC_CTA_INIT_COUNT
	.align		4
        /*0054*/ 	.byte	0x02, 0x4a
	.zero		1
	.zero		1


	//----- nvinfo : EIATTR_EXIT_INSTR_OFFSETS
	.align		4
        /*0058*/ 	.byte	0x04, 0x1c
        /*005a*/ 	.short	(.L_17 - .L_16)


	//   ....[0]....
.L_16:
        /*005c*/ 	.word	0x000000c0


	//   ....[1]....
        /*0060*/ 	.word	0x00000160


	//----- nvinfo : EIATTR_CBANK_PARAM_SIZE
	.align		4
.L_17:
        /*0064*/ 	.byte	0x03, 0x19
        /*0066*/ 	.short	0x0018


	//----- nvinfo : EIATTR_PARAM_CBANK
	.align		4
        /*0068*/ 	.byte	0x04, 0x0a
        /*006a*/ 	.short	(.L_19 - .L_18)
	.align		4
.L_18:
        /*006c*/ 	.word	index@(.nv.constant0._Z9transportIfEvPT_S1_ii)
        /*0070*/ 	.short	0x0380
        /*0072*/ 	.short	0x0018


	//----- nvinfo : EIATTR_SW_WAR
	.align		4
.L_19:
        /*0074*/ 	.byte	0x04, 0x36
        /*0076*/ 	.short	(.L_21 - .L_20)
.L_20:
        /*0078*/ 	.word	0x00000008
.L_21:


//--------------------- .nv.callgraph             --------------------------
	.section	.nv.callgraph,"",@"SHT_CUDA_CALLGRAPH"
	.align	4
	.sectionentsize	8
	.align		4
        /*0000*/ 	.word	0x00000000
	.align		4
        /*0004*/ 	.word	0xffffffff
	.align		4
        /*0008*/ 	.word	0x00000000
	.align		4
        /*000c*/ 	.word	0xfffffffe
	.align		4
        /*0010*/ 	.word	0x00000000
	.align		4
        /*0014*/ 	.word	0xfffffffd
	.align		4
        /*0018*/ 	.word	0x00000000
	.align		4
        /*001c*/ 	.word	0xfffffffc


//--------------------- .text._Z9transportIfEvPT_S1_ii --------------------------
	.section	.text._Z9transportIfEvPT_S1_ii,"ax",@progbits
	.align	128
        .global         _Z9transportIfEvPT_S1_ii
        .type           _Z9transportIfEvPT_S1_ii,@function
        .size           _Z9transportIfEvPT_S1_ii,(.L_x_1 - _Z9transportIfEvPT_S1_ii)
        .other          _Z9transportIfEvPT_S1_ii,@"STO_CUDA_ENTRY STV_DEFAULT"
_Z9transportIfEvPT_S1_ii:
.text._Z9transportIfEvPT_S1_ii:
[----:B------:R-:W-:Y:S01]  /*0000*/  LDC R1, c[0x0][0x37c] ;  /* 0x0000df00ff017b82 */ /* 0x000fe20000000800 */
[----:B------:R-:W0:Y:S01]  /*0010*/  S2R R7, SR_CTAID.Y ;  /* 0x0000000000077919 */ /* 0x000e220000002600 */
[----:B------:R-:W1:Y:S01]  /*0020*/  LDCU UR4, c[0x0][0x360] ;  /* 0x00006c00ff0477ac */ /* 0x000e620008000800 */
[----:B------:R-:W0:Y:S01]  /*0030*/  S2R R2, SR_TID.Y ;  /* 0x0000000000027919 */ /* 0x000e220000002200 */
[----:B------:R-:W0:Y:S01]  /*0040*/  LDCU UR5, c[0x0][0x364] ;  /* 0x00006c80ff0577ac */ /* 0x000e220008000800 */
[----:B------:R-:W1:Y:S01]  /*0050*/  S2R R0, SR_CTAID.X ;  /* 0x0000000000007919 */ /* 0x000e620000002500 */
[----:B------:R-:W2:Y:S01]  /*0060*/  LDCU.64 UR6, c[0x0][0x390] ;  /* 0x00007200ff0677ac */ /* 0x000ea20008000a00 */
[----:B------:R-:W1:Y:S01]  /*0070*/  S2R R3, SR_TID.X ;  /* 0x0000000000037919 */ /* 0x000e620000002100 */
[----:B0-----:R-:W-:-:S05]  /*0080*/  IMAD R7, R7, UR5, R2 ;  /* 0x0000000507077c24 */ /* 0x001fca000f8e0202 */
[----:B--2---:R-:W-:Y:S01]  /*0090*/  ISETP.GE.AND P0, PT, R7, UR6, PT ;  /* 0x0000000607007c0c */ /* 0x004fe2000bf06270 */
[----:B-1----:R-:W-:-:S05]  /*00a0*/  IMAD R0, R0, UR4, R3 ;  /* 0x0000000400007c24 */ /* 0x002fca000f8e0203 */
[----:B------:R-:W-:-:S13]  /*00b0*/  ISETP.GE.OR P0, PT, R0, UR7, P0 ;  /* 0x0000000700007c0c */ /* 0x000fda0008706670 */
[----:B------:R-:W-:Y:S05]  /*00c0*/  @P0 EXIT ;  /* 0x000000000000094d */ /* 0x000fea0003800000 */
[----:B------:R-:W0:Y:S01]  /*00d0*/  LDC.64 R2, c[0x0][0x380] ;  /* 0x0000e000ff027b82 */ /* 0x000e220000000a00 */
[----:B------:R-:W1:Y:S01]  /*00e0*/  LDCU.64 UR4, c[0x0][0x358] ;  /* 0x00006b00ff0477ac */ /* 0x000e620008000a00 */
[----:B------:R-:W-:-:S04]  /*00f0*/  IMAD R5, R7, UR7, R0 ;  /* 0x0000000707057c24 */ /* 0x000fc8000f8e0200 */
[----:B0-----:R-:W-:Y:S02]  /*0100*/  IMAD.WIDE R2, R5, 0x4, R2 ;  /* 0x0000000405027825 */ /* 0x001fe400078e0202 */
[----:B------:R-:W0:Y:S04]  /*0110*/  LDC.64 R4, c[0x0][0x388] ;  /* 0x0000e200ff047b82 */ /* 0x000e280000000a00 */
[----:B-1----:R-:W2:Y:S01]  /*0120*/  LDG.E R3, desc[UR4][R2.64] ;  /* 0x0000000402037981 */ /* 0x002ea2000c1e1900 */
[----:B------:R-:W-:-:S04]  /*0130*/  IMAD R7, R0, UR6, R7 ;  /* 0x0000000600077c24 */ /* 0x000fc8000f8e0207 */
[----:B0-----:R-:W-:-:S05]  /*0140*/  IMAD.WIDE R4, R7, 0x4, R4 ;  /* 0x0000000407047825 */ /* 0x001fca00078e0204 */
[----:B--2---:R-:W-:Y:S01]  /*0150*/  STG.E desc[UR4][R4.64], R3 ;  /* 0x0000000304007986 */ /* 0x004fe2000c101904 */
[----:B------:R-:W-:Y:S05]  /*0160*/  EXIT ;  /* 0x000000000000794d */ /* 0x000fea0003800000 */
.L_x_0:
[----:B------:R-:W-:-:S00]  /*0170*/  BRA `(.L_x_0) ;  /* 0xfffffffc00fc7947 */ /* 0x000fc0000383ffff */
[----:B------:R-:W-:-:S00]  /*0180*/  NOP ;  /* 0x0000000000007918 */ /* 0x000fc00000000000 */
[----:B------:R-:W-:-:S00]  /*0190*/  NOP ;  /* 0x0000000000007918 */ /* 0x000fc00000000000 */
[----:B------:R-:W-:-:S00]  /*01a0*/  NOP ;  /* 0x0000000000007918 */ /* 0x000fc00000000000 */
[----:B------:R-:W-:-:S00]  /*01b0*/  NOP ;  /* 0x0000000000007918 */ /* 0x000fc00000000000 */
[----:B------:R-:W-:-:S00]  /*01c0*/  NOP ;  /* 0x0000000000007918 */ /* 0x000fc00000000000 */
[----:B------:R-:W-:-:S00]  /*01d0*/  NOP ;  /* 0x0000000000007918 */ /* 0x000fc00000000000 */
[----:B------:R-:W-:-:S00]  /*01e0*/  NOP ;  /* 0x0000000000007918 */ /* 0x000fc00000000000 */
[----:B------:R-:W-:-:S00]  /*01f0*/  NOP ;  /* 0x0000000000007918 */ /* 0x000fc00000000000 */
.L_x_1:


//--------------------- .nv.shared.reserved.0     --------------------------
	.section	.nv.shared.reserved.0,"aw",@nobits
	.weak		__nv_reservedSMEM_offset_0_alias
	.size		__nv_reservedSMEM_offset_0_alias, 0, 64
	.other		__nv_reservedSMEM_offset_0_alias,@"STO_CUDA_RESERVED_SHARED STV_DEFAULT"
__nv_reservedSMEM_offset_0_alias:
	.zero		0
	.zero		64


//--------------------- .nv.constant0._Z9transportIfEvPT_S1_ii --------------------------
	.section	.nv.constant0._Z9transportIfEvPT_S1_ii,"a",@progbits
	.sectionflags	@""
	.align	4
.nv.constant0._Z9transportIfEvPT_S1_ii:
	.zero		920


//--------------------- SYMBOLS --------------------------

	.type		.nv.reservedSmem.offset0,@object
	.size		.nv.reservedSmem.offset0,0x4
